	.headerflags	@"EF_CUDA_TEXMODE_UNIFIED EF_CUDA_64BIT_ADDRESS EF_CUDA_ACCELERATORS EF_CUDA_SM90 EF_CUDA_VIRTUAL_SM(EF_CUDA_SM90)"
	.elftype	@"ET_EXEC"


//--------------------- .nv.info                  --------------------------
	.section	.nv.info,"",@"SHT_CUDA_INFO"
	.align	4


	//----- nvinfo : EIATTR_REGCOUNT
	.align		4
        /*0000*/ 	.byte	0x04, 0x2f
        /*0002*/ 	.short	(.L_3 - .L_2)
	.align		4
.L_2:
        /*0004*/ 	.word	index@(triton_poi_fused__native_batch_norm_legit_no_training__unsafe_index_add_mul_relu_sub_13)
        /*0008*/ 	.word	0x0000001e


	//----- nvinfo : EIATTR_MIN_STACK_SIZE
	.align		4
.L_3:
        /*000c*/ 	.byte	0x04, 0x12
        /*000e*/ 	.short	(.L_5 - .L_4)
	.align		4
.L_4:
        /*0010*/ 	.word	index@(triton_poi_fused__native_batch_norm_legit_no_training__unsafe_index_add_mul_relu_sub_13)
        /*0014*/ 	.word	0x00000000


	//----- nvinfo : EIATTR_FRAME_SIZE
	.align		4
.L_5:
        /*0018*/ 	.byte	0x04, 0x11
        /*001a*/ 	.short	(.L_7 - .L_6)
	.align		4
.L_6:
        /*001c*/ 	.word	index@(triton_poi_fused__native_batch_norm_legit_no_training__unsafe_index_add_mul_relu_sub_13)
        /*0020*/ 	.word	0x00000000


	//----- nvinfo : EIATTR_MIN_STACK_SIZE
	.align		4
.L_7:
        /*0024*/ 	.byte	0x04, 0x12
        /*0026*/ 	.short	(.L_9 - .L_8)
	.align		4
.L_8:
        /*0028*/ 	.word	index@(triton_poi_fused__native_batch_norm_legit_no_training__unsafe_index_add_mul_relu_sub_13)
        /*002c*/ 	.word	0x00000000
.L_9:


//--------------------- .nv.info.triton_poi_fused__native_batch_norm_legit_no_training__unsafe_index_add_mul_relu_sub_13 --------------------------
	.section	.nv.info.triton_poi_fused__native_batch_norm_legit_no_training__unsafe_index_add_mul_relu_sub_13,"",@"SHT_CUDA_INFO"
	.sectionflags	@""
	.align	4


	//----- nvinfo : EIATTR_CUDA_API_VERSION
	.align		4
        /*0000*/ 	.byte	0x04, 0x37
        /*0002*/ 	.short	(.L_11 - .L_10)
.L_10:
        /*0004*/ 	.word	0x0000007c


	//----- nvinfo : EIATTR_KPARAM_INFO
	.align		4
.L_11:
        /*0008*/ 	.byte	0x04, 0x17
        /*000a*/ 	.short	(.L_13 - .L_12)
.L_12:
        /*000c*/ 	.word	0x00000000
        /*0010*/ 	.short	0x000d
        /*0012*/ 	.short	0x0068
        /*0014*/ 	.byte	0x00, 0xf0, 0x11, 0x00


	//----- nvinfo : EIATTR_KPARAM_INFO
	.align		4
.L_13:
        /*0018*/ 	.byte	0x04, 0x17
        /*001a*/ 	.short	(.L_15 - .L_14)
.L_14:
        /*001c*/ 	.word	0x00000000
        /*0020*/ 	.short	0x000c
        /*0022*/ 	.short	0x0060
        /*0024*/ 	.byte	0x00, 0xf4, 0x21, 0x00


	//----- nvinfo : EIATTR_KPARAM_INFO
	.align		4
.L_15:
        /*0028*/ 	.byte	0x04, 0x17
        /*002a*/ 	.short	(.L_17 - .L_16)
.L_16:
        /*002c*/ 	.word	0x00000000
        /*0030*/ 	.short	0x000b
        /*0032*/ 	.short	0x0058
        /*0034*/ 	.byte	0x00, 0xf4, 0x21, 0x00


	//----- nvinfo : EIATTR_KPARAM_INFO
	.align		4
.L_17:
        /*0038*/ 	.byte	0x04, 0x17
        /*003a*/ 	.short	(.L_19 - .L_18)
.L_18:
        /*003c*/ 	.word	0x00000000
        /*0040*/ 	.short	0x000a
        /*0042*/ 	.short	0x0050
        /*0044*/ 	.byte	0x00, 0xf4, 0x21, 0x00


	//----- nvinfo : EIATTR_KPARAM_INFO
	.align		4
.L_19:
        /*0048*/ 	.byte	0x04, 0x17
        /*004a*/ 	.short	(.L_21 - .L_20)
.L_20:
        /*004c*/ 	.word	0x00000000
        /*0050*/ 	.short	0x0009
        /*0052*/ 	.short	0x0048
        /*0054*/ 	.byte	0x00, 0xf4, 0x21, 0x00


	//----- nvinfo : EIATTR_KPARAM_INFO
	.align		4
.L_21:
        /*0058*/ 	.byte	0x04, 0x17
        /*005a*/ 	.short	(.L_23 - .L_22)
.L_22:
        /*005c*/ 	.word	0x00000000
        /*0060*/ 	.short	0x0008
        /*0062*/ 	.short	0x0040
        /*0064*/ 	.byte	0x00, 0xf4, 0x21, 0x00


	//----- nvinfo : EIATTR_KPARAM_INFO
	.align		4
.L_23:
        /*0068*/ 	.byte	0x04, 0x17
        /*006a*/ 	.short	(.L_25 - .L_24)
.L_24:
        /*006c*/ 	.word	0x00000000
        /*0070*/ 	.short	0x0007
        /*0072*/ 	.short	0x0038
        /*0074*/ 	.byte	0x00, 0xf4, 0x21, 0x00


	//----- nvinfo : EIATTR_KPARAM_INFO
	.align		4
.L_25:
        /*0078*/ 	.byte	0x04, 0x17
        /*007a*/ 	.short	(.L_27 - .L_26)
.L_26:
        /*007c*/ 	.word	0x00000000
        /*0080*/ 	.short	0x0006
        /*0082*/ 	.short	0x0030
        /*0084*/ 	.byte	0x00, 0xf4, 0x21, 0x00


	//----- nvinfo : EIATTR_KPARAM_INFO
	.align		4
.L_27:
        /*0088*/ 	.byte	0x04, 0x17
        /*008a*/ 	.short	(.L_29 - .L_28)
.L_28:
        /*008c*/ 	.word	0x00000000
        /*0090*/ 	.short	0x0005
        /*0092*/ 	.short	0x0028
        /*0094*/ 	.byte	0x00, 0xf4, 0x21, 0x00


	//----- nvinfo : EIATTR_KPARAM_INFO
	.align		4
.L_29:
        /*0098*/ 	.byte	0x04, 0x17
        /*009a*/ 	.short	(.L_31 - .L_30)
.L_30:
        /*009c*/ 	.word	0x00000000
        /*00a0*/ 	.short	0x0004
        /*00a2*/ 	.short	0x0020
        /*00a4*/ 	.byte	0x00, 0xf4, 0x21, 0x00


	//----- nvinfo : EIATTR_KPARAM_INFO
	.align		4
.L_31:
        /*00a8*/ 	.byte	0x04, 0x17
        /*00aa*/ 	.short	(.L_33 - .L_32)
.L_32:
        /*00ac*/ 	.word	0x00000000
        /*00b0*/ 	.short	0x0003
        /*00b2*/ 	.short	0x0018
        /*00b4*/ 	.byte	0x00, 0xf4, 0x21, 0x00


	//----- nvinfo : EIATTR_KPARAM_INFO
	.align		4
.L_33:
        /*00b8*/ 	.byte	0x04, 0x17
        /*00ba*/ 	.short	(.L_35 - .L_34)
.L_34:
        /*00bc*/ 	.word	0x00000000
        /*00c0*/ 	.short	0x0002
        /*00c2*/ 	.short	0x0010
        /*00c4*/ 	.byte	0x00, 0xf4, 0x21, 0x00


	//----- nvinfo : EIATTR_KPARAM_INFO
	.align		4
.L_35:
        /*00c8*/ 	.byte	0x04, 0x17
        /*00ca*/ 	.short	(.L_37 - .L_36)
.L_36:
        /*00cc*/ 	.word	0x00000000
        /*00d0*/ 	.short	0x0001
        /*00d2*/ 	.short	0x0008
        /*00d4*/ 	.byte	0x00, 0xf4, 0x21, 0x00


	//----- nvinfo : EIATTR_KPARAM_INFO
	.align		4
.L_37:
        /*00d8*/ 	.byte	0x04, 0x17
        /*00da*/ 	.short	(.L_39 - .L_38)
.L_38:
        /*00dc*/ 	.word	0x00000000
        /*00e0*/ 	.short	0x0000
        /*00e2*/ 	.short	0x0000
        /*00e4*/ 	.byte	0x00, 0xf4, 0x21, 0x00


	//----- nvinfo : EIATTR_SPARSE_MMA_MASK
	.align		4
.L_39:
        /*00e8*/ 	.byte	0x03, 0x50
        /*00ea*/ 	.short	0x0000


	//----- nvinfo : EIATTR_MAXREG_COUNT
	.align		4
        /*00ec*/ 	.byte	0x03, 0x1b
        /*00ee*/ 	.short	0x00ff


	//----- nvinfo : EIATTR_EXIT_INSTR_OFFSETS
	.align		4
        /*00f0*/ 	.byte	0x04, 0x1c
        /*00f2*/ 	.short	(.L_41 - .L_40)


	//   ....[0]....
.L_40:
        /*00f4*/ 	.word	0x000007d0


	//   ....[1]....
        /*00f8*/ 	.word	0x000007f0


	//----- nvinfo : EIATTR_REQNTID
	.align		4
.L_41:
        /*00fc*/ 	.byte	0x04, 0x10
        /*00fe*/ 	.short	(.L_43 - .L_42)
.L_42:
        /*0100*/ 	.word	0x00000080
        /*0104*/ 	.word	0x00000001
        /*0108*/ 	.word	0x00000001


	//----- nvinfo : EIATTR_CBANK_PARAM_SIZE
	.align		4
.L_43:
        /*010c*/ 	.byte	0x03, 0x19
        /*010e*/ 	.short	0x006c


	//----- nvinfo : EIATTR_PARAM_CBANK
	.align		4
        /*0110*/ 	.byte	0x04, 0x0a
        /*0112*/ 	.short	(.L_45 - .L_44)
	.align		4
.L_44:
        /*0114*/ 	.word	index@(.nv.constant0.triton_poi_fused__native_batch_norm_legit_no_training__unsafe_index_add_mul_relu_sub_13)
        /*0118*/ 	.short	0x0210
        /*011a*/ 	.short	0x006c


	//----- nvinfo : EIATTR_SW_WAR
	.align		4
.L_45:
        /*011c*/ 	.byte	0x04, 0x36
        /*011e*/ 	.short	(.L_47 - .L_46)
.L_46:
        /*0120*/ 	.word	0x00000008
.L_47:


//--------------------- .nv.callgraph             --------------------------
	.section	.nv.callgraph,"",@"SHT_CUDA_CALLGRAPH"
	.align	4
	.sectionentsize	8
	.align		4
        /*0000*/ 	.word	0x00000000
	.align		4
        /*0004*/ 	.word	0xffffffff
	.align		4
        /*0008*/ 	.word	0x00000000
	.align		4
        /*000c*/ 	.word	0xfffffffe
	.align		4
        /*0010*/ 	.word	0x00000000
	.align		4
        /*0014*/ 	.word	0xfffffffd
	.align		4
        /*0018*/ 	.word	0x00000000
	.align		4
        /*001c*/ 	.word	0xfffffffc


//--------------------- .nv.constant4             --------------------------
	.section	.nv.constant4,"a",@progbits
	.align	8
	.align		8
.nv.constant4:
        /*0000*/ 	.dword	_$_str
	.align		8
        /*0008*/ 	.dword	_$_str_$_2


//--------------------- .text.triton_poi_fused__native_batch_norm_legit_no_training__unsafe_index_add_mul_relu_sub_13 --------------------------
	.section	.text.triton_poi_fused__native_batch_norm_legit_no_training__unsafe_index_add_mul_relu_sub_13,"ax",@progbits
	.align	128
        .global         triton_poi_fused__native_batch_norm_legit_no_training__unsafe_index_add_mul_relu_sub_13
        .type           triton_poi_fused__native_batch_norm_legit_no_training__unsafe_index_add_mul_relu_sub_13,@function
        .size           triton_poi_fused__native_batch_norm_legit_no_training__unsafe_index_add_mul_relu_sub_13,(.L_x_1 - triton_poi_fused__native_batch_norm_legit_no_training__unsafe_index_add_mul_relu_sub_13)
        .other          triton_poi_fused__native_batch_norm_legit_no_training__unsafe_index_add_mul_relu_sub_13,@"STO_CUDA_ENTRY STV_DEFAULT"
triton_poi_fused__native_batch_norm_legit_no_training__unsafe_index_add_mul_relu_sub_13:
.text.triton_poi_fused__native_batch_norm_legit_no_training__unsafe_index_add_mul_relu_sub_13:
[----:B------:R-:W0:Y:S01]  /*0000*/  LDC R1, c[0x0][0x28] ;  /* 0x00000a00ff017b82 */ /* 0x000e220000000800 */
[----:B------:R-:W1:Y:S07]  /*0010*/  S2R R3, SR_TID.X ;  /* 0x0000000000037919 */ /* 0x000e6e0000002100 */
[----:B------:R-:W2:Y:S01]  /*0020*/  LDC.64 R14, c[0x0][0x218] ;  /* 0x00008600ff0e7b82 */ /* 0x000ea20000000a00 */
[----:B------:R-:W-:Y:S01]  /*0030*/  CS2R R10, SRZ ;  /* 0x00000000000a7805 */ /* 0x000fe2000001ff00 */
[----:B------:R-:W-:Y:S01]  /*0040*/  ULDC.64 UR4, c[0x0][0x208] ;  /* 0x0000820000047ab9 */ /* 0x000fe20000000a00 */
[----:B------:R-:W3:Y:S05]  /*0050*/  S2R R2, SR_CTAID.X ;  /* 0x0000000000027919 */ /* 0x000eea0000002500 */
[----:B------:R-:W4:Y:S08]  /*0060*/  LDC.64 R6, c[0x0][0x220] ;  /* 0x00008800ff067b82 */ /* 0x000f300000000a00 */
[----:B------:R-:W5:Y:S01]  /*0070*/  LDC.64 R20, c[0x0][0x240] ;  /* 0x00009000ff147b82 */ /* 0x000f620000000a00 */
[----:B------:R-:W-:-:S07]  /*0080*/  CS2R R12, SRZ ;  /* 0x00000000000c7805 */ /* 0x000fce000001ff00 */
[----:B------:R-:W5:Y:S01]  /*0090*/  LDC.64 R18, c[0x0][0x230] ;  /* 0x00008c00ff127b82 */ /* 0x000f620000000a00 */
[----:B------:R-:W-:Y:S01]  /*00a0*/  CS2R R8, SRZ ;  /* 0x0000000000087805 */ /* 0x000fe2000001ff00 */
[----:B------:R-:W-:Y:S01]  /*00b0*/  ULDC.64 UR6, c[0x0][0x228] ;  /* 0x00008a0000067ab9 */ /* 0x000fe20000000a00 */
[----:B-1----:R-:W-:-:S05]  /*00c0*/  LOP3.LUT R3, R3, 0x7f, RZ, 0xc0, !PT ;  /* 0x0000007f03037812 */ /* 0x002fca00078ec0ff */
[----:B---3--:R-:W-:-:S05]  /*00d0*/  IMAD R0, R2, 0x80, R3 ;  /* 0x0000008002007824 */ /* 0x008fca00078e0203 */
[----:B------:R-:W-:Y:S02]  /*00e0*/  SHF.R.S32.HI R3, RZ, 0x1f, R0 ;  /* 0x0000001fff037819 */ /* 0x000fe40000011400 */
[----:B------:R-:W-:Y:S02]  /*00f0*/  ISETP.GE.AND P0, PT, R0, 0x400, PT ;  /* 0x000004000000780c */ /* 0x000fe40003f06270 */
[----:B------:R-:W-:-:S04]  /*0100*/  LEA.HI R3, R3, R0, RZ, 0x4 ;  /* 0x0000000003037211 */ /* 0x000fc800078f20ff */
[----:B------:R-:W-:Y:S02]  /*0110*/  SHF.R.S32.HI R5, RZ, 0x4, R3 ;  /* 0x00000004ff057819 */ /* 0x000fe40000011403 */
[----:B------:R-:W-:Y:S02]  /*0120*/  LOP3.LUT R3, R3, 0xfffffff0, RZ, 0xc0, !PT ;  /* 0xfffffff003037812 */ /* 0x000fe400078ec0ff */
[----:B------:R-:W-:-:S04]  /*0130*/  LEA.HI R4, R5, R5, RZ, 0x4 ;  /* 0x0000000505047211 */ /* 0x000fc800078f20ff */
[----:B------:R-:W-:-:S05]  /*0140*/  LOP3.LUT R4, R4, 0xfffffff0, RZ, 0xc0, !PT ;  /* 0xfffffff004047812 */ /* 0x000fca00078ec0ff */
[----:B------:R-:W-:Y:S02]  /*0150*/  IMAD.IADD R5, R5, 0x1, -R4 ;  /* 0x0000000105057824 */ /* 0x000fe400078e0a04 */
[----:B------:R-:W-:Y:S02]  /*0160*/  IMAD.IADD R4, R0, 0x1, -R3 ;  /* 0x0000000100047824 */ /* 0x000fe400078e0a03 */
[----:B--2---:R-:W-:-:S04]  /*0170*/  IMAD.WIDE R14, R5, 0x8, R14 ;  /* 0x00000008050e7825 */ /* 0x004fc800078e020e */
[----:B----4-:R-:W-:Y:S01]  /*0180*/  IMAD.WIDE R16, R4, 0x8, R6 ;  /* 0x0000000804107825 */ /* 0x010fe200078e0206 */
[----:B------:R1:W2:Y:S04]  /*0190*/  @!P0 LDG.E.EL.64 R10, desc[UR4][R14.64] ;  /* 0x000000040e0a8981 */ /* 0x0002a8000c2e1b00 */
[----:B------:R-:W3:Y:S01]  /*01a0*/  @!P0 LDG.E.EL.64 R12, desc[UR4][R16.64] ;  /* 0x00000004100c8981 */ /* 0x000ee2000c2e1b00 */
[----:B------:R-:W-:Y:S01]  /*01b0*/  CS2R R6, SRZ ;  /* 0x0000000000067805 */ /* 0x000fe2000001ff00 */
[----:B-----5:R-:W-:-:S05]  /*01c0*/  IMAD.WIDE R20, R5, 0x8, R20 ;  /* 0x0000000805147825 */ /* 0x020fca00078e0214 */
[----:B------:R4:W5:Y:S01]  /*01d0*/  @!P0 LDG.E.EL.64 R6, desc[UR4][R20.64] ;  /* 0x0000000414068981 */ /* 0x000962000c2e1b00 */
[----:B0-----:R-:W-:-:S05]  /*01e0*/  IMAD.WIDE R18, R4, 0x8, R18 ;  /* 0x0000000804127825 */ /* 0x001fca00078e0212 */
[----:B------:R0:W5:Y:S01]  /*01f0*/  @!P0 LDG.E.EL.64 R8, desc[UR4][R18.64] ;  /* 0x0000000412088981 */ /* 0x000162000c2e1b00 */
[----:B-1----:R-:W1:Y:S01]  /*0200*/  LDC.64 R14, c[0x0][0x260] ;  /* 0x00009800ff0e7b82 */ /* 0x002e620000000a00 */
[----:B----4-:R-:W-:-:S07]  /*0210*/  SHF.R.S32.HI R20, RZ, 0x18, R2 ;  /* 0x00000018ff147819 */ /* 0x010fce0000011402 */
[----:B0-----:R-:W0:Y:S01]  /*0220*/  LDC.64 R18, c[0x0][0x250] ;  /* 0x00009400ff127b82 */ /* 0x001e220000000a00 */
[----:B-1----:R5:W4:Y:S01]  /*0230*/  LDG.E R3, desc[UR4][R14.64] ;  /* 0x000000040e037981 */ /* 0x002b22000c1e1900 */
[----:B------:R-:W-:Y:S01]  /*0240*/  CS2R R26, SRZ ;  /* 0x00000000001a7805 */ /* 0x000fe2000001ff00 */
[----:B0-----:R-:W-:Y:S01]  /*0250*/  IMAD.WIDE R18, R0, 0x4, R18 ;  /* 0x0000000400127825 */ /* 0x001fe200078e0212 */
[----:B--2---:R-:W-:-:S04]  /*0260*/  SHF.R.U32.HI R23, RZ, 0x1c, R11 ;  /* 0x0000001cff177819 */ /* 0x004fc8000001160b */
[----:B------:R-:W-:Y:S02]  /*0270*/  LOP3.LUT R23, R23, 0x8, RZ, 0xc0, !PT ;  /* 0x0000000817177812 */ /* 0x000fe400078ec0ff */
[----:B---3--:R-:W-:Y:S02]  /*0280*/  SHF.R.U32.HI R16, RZ, 0x1a, R13 ;  /* 0x0000001aff107819 */ /* 0x008fe4000001160d */
[----:B------:R-:W-:Y:S02]  /*0290*/  IADD3 R10, P1, R10, R23, RZ ;  /* 0x000000170a0a7210 */ /* 0x000fe40007f3e0ff */
[----:B------:R-:W-:Y:S02]  /*02a0*/  LEA R2, P2, R12, UR6, 0x2 ;  /* 0x000000060c027c11 */ /* 0x000fe4000f8410ff */
[----:B------:R-:W-:Y:S01]  /*02b0*/  LOP3.LUT R21, R16, 0x20, RZ, 0xc0, !PT ;  /* 0x0000002010157812 */ /* 0x000fe200078ec0ff */
[----:B------:R-:W-:Y:S01]  /*02c0*/  IMAD.X R17, RZ, RZ, R11, P1 ;  /* 0x000000ffff117224 */ /* 0x000fe200008e060b */
[----:B------:R-:W-:Y:S01]  /*02d0*/  LEA.HI.X R16, R12, UR7, R13, 0x2, P2 ;  /* 0x000000070c107c11 */ /* 0x000fe200090f140d */
[----:B------:R-:W-:Y:S01]  /*02e0*/  IMAD.SHL.U32 R22, R10, 0x20, RZ ;  /* 0x000000200a167824 */ /* 0x000fe200078e00ff */
[----:B------:R-:W-:-:S02]  /*02f0*/  IADD3 R21, P1, R21, R2, RZ ;  /* 0x0000000215157210 */ /* 0x000fc40007f3e0ff */
[----:B------:R-:W-:Y:S02]  /*0300*/  SGXT R11, R20, 0x1 ;  /* 0x00000001140b781a */ /* 0x000fe40000000200 */
[----:B-----5:R-:W-:Y:S01]  /*0310*/  SHF.R.U32.HI R15, RZ, 0x1c, R7 ;  /* 0x0000001cff0f7819 */ /* 0x020fe20000011607 */
[----:B------:R-:W-:Y:S01]  /*0320*/  IMAD.X R16, RZ, RZ, R16, P1 ;  /* 0x000000ffff107224 */ /* 0x000fe200008e0610 */
[----:B------:R-:W-:Y:S02]  /*0330*/  LEA.HI R2, R11, R0, RZ, 0x8 ;  /* 0x000000000b027211 */ /* 0x000fe400078f40ff */
[----:B------:R-:W-:Y:S02]  /*0340*/  SHF.L.U64.HI R11, R10, 0x5, R17 ;  /* 0x000000050a0b7819 */ /* 0x000fe40000010211 */
[----:B------:R-:W-:Y:S02]  /*0350*/  IADD3 R12, P1, R22, R21, RZ ;  /* 0x00000015160c7210 */ /* 0x000fe40007f3e0ff */
[----:B------:R-:W-:-:S02]  /*0360*/  LOP3.LUT R15, R15, 0x8, RZ, 0xc0, !PT ;  /* 0x000000080f0f7812 */ /* 0x000fc400078ec0ff */
[----:B------:R-:W-:Y:S02]  /*0370*/  IADD3.X R13, R11, R16, RZ, P1, !PT ;  /* 0x000000100b0d7210 */ /* 0x000fe40000ffe4ff */
[----:B------:R-:W-:Y:S02]  /*0380*/  IADD3 R10, P1, R6, R15, RZ ;  /* 0x0000000f060a7210 */ /* 0x000fe40007f3e0ff */
[----:B------:R-:W-:Y:S02]  /*0390*/  SHF.R.U32.HI R14, RZ, 0x1a, R9 ;  /* 0x0000001aff0e7819 */ /* 0x000fe40000011609 */
[----:B------:R-:W-:Y:S01]  /*03a0*/  SHF.R.S32.HI R2, RZ, 0x8, R2 ;  /* 0x00000008ff027819 */ /* 0x000fe20000011402 */
[----:B------:R-:W-:Y:S01]  /*03b0*/  IMAD.X R17, RZ, RZ, R7, P1 ;  /* 0x000000ffff117224 */ /* 0x000fe200008e0607 */
[----:B------:R-:W-:Y:S02]  /*03c0*/  LEA R15, P2, R8, UR6, 0x2 ;  /* 0x00000006080f7c11 */ /* 0x000fe4000f8410ff */
[----:B------:R-:W-:Y:S01]  /*03d0*/  LOP3.LUT R14, R14, 0x20, RZ, 0xc0, !PT ;  /* 0x000000200e0e7812 */ /* 0x000fe200078ec0ff */
[----:B------:R-:W-:Y:S01]  /*03e0*/  IMAD.SHL.U32 R25, R2, 0x40, RZ ;  /* 0x0000004002197824 */ /* 0x000fe200078e00ff */
[C---:B------:R-:W-:Y:S01]  /*03f0*/  SHF.L.U64.HI R17, R10.reuse, 0x5, R17 ;  /* 0x000000050a117819 */ /* 0x040fe20000010211 */
[----:B------:R-:W-:Y:S01]  /*0400*/  IMAD.SHL.U32 R10, R10, 0x20, RZ ;  /* 0x000000200a0a7824 */ /* 0x000fe200078e00ff */
[----:B------:R-:W-:Y:S01]  /*0410*/  IADD3 R15, P1, R14, R15, RZ ;  /* 0x0000000f0e0f7210 */ /* 0x000fe20007f3e0ff */
[----:B------:R-:W0:Y:S01]  /*0420*/  LDC.64 R6, c[0x0][0x258] ;  /* 0x00009600ff067b82 */ /* 0x000e220000000a00 */
[----:B------:R-:W-:Y:S01]  /*0430*/  LEA.HI.X R14, R8, UR7, R9, 0x2, P2 ;  /* 0x00000007080e7c11 */ /* 0x000fe200090f1409 */
[----:B------:R-:W-:-:S02]  /*0440*/  IMAD.MOV.U32 R2, RZ, RZ, RZ ;  /* 0x000000ffff027224 */ /* 0x000fc400078e00ff */
[----:B------:R-:W-:Y:S01]  /*0450*/  IMAD.WIDE R12, R25, 0x4, R12 ;  /* 0x00000004190c7825 */ /* 0x000fe200078e020c */
[----:B------:R-:W-:Y:S02]  /*0460*/  IADD3 R20, P3, R10, R21, RZ ;  /* 0x000000150a147210 */ /* 0x000fe40007f7e0ff */
[----:B------:R-:W-:Y:S01]  /*0470*/  IADD3 R22, P2, R15, R22, RZ ;  /* 0x000000160f167210 */ /* 0x000fe20007f5e0ff */
[----:B------:R-:W1:Y:S01]  /*0480*/  LDC.64 R8, c[0x0][0x238] ;  /* 0x00008e00ff087b82 */ /* 0x000e620000000a00 */
[----:B------:R-:W-:Y:S01]  /*0490*/  IADD3.X R24, RZ, R14, RZ, P1, !PT ;  /* 0x0000000eff187210 */ /* 0x000fe20000ffe4ff */
[----:B------:R2:W3:Y:S01]  /*04a0*/  @!P0 LDG.E.EL R2, desc[UR4][R12.64] ;  /* 0x000000040c028981 */ /* 0x0004e2000c2e1900 */
[----:B------:R-:W-:Y:S01]  /*04b0*/  IADD3 R10, P4, R10, R15, RZ ;  /* 0x0000000f0a0a7210 */ /* 0x000fe20007f9e0ff */
[----:B------:R-:W-:Y:S02]  /*04c0*/  IMAD.X R21, R17, 0x1, R16, P3 ;  /* 0x0000000111157824 */ /* 0x000fe400018e0610 */
[----:B------:R-:W-:-:S02]  /*04d0*/  IMAD.X R23, R24, 0x1, R11, P2 ;  /* 0x0000000118177824 */ /* 0x000fc400010e060b */
[----:B------:R-:W5:Y:S01]  /*04e0*/  LDC.64 R14, c[0x0][0x270] ;  /* 0x00009c00ff0e7b82 */ /* 0x000f620000000a00 */
[----:B------:R-:W-:-:S07]  /*04f0*/  IMAD.X R11, R17, 0x1, R24, P4 ;  /* 0x00000001110b7824 */ /* 0x000fce00020e0618 */
[----:B--2---:R-:W2:Y:S01]  /*0500*/  LDC.64 R12, c[0x0][0x268] ;  /* 0x00009a00ff0c7b82 */ /* 0x004ea20000000a00 */
[----:B------:R-:W-:Y:S01]  /*0510*/  IMAD.MOV.U32 R24, RZ, RZ, RZ ;  /* 0x000000ffff187224 */ /* 0x000fe200078e00ff */
[----:B0-----:R-:W3:Y:S06]  /*0520*/  LDG.E R7, desc[UR4][R6.64] ;  /* 0x0000000406077981 */ /* 0x001eec000c1e1900 */
[----:B------:R-:W0:Y:S01]  /*0530*/  LDC.64 R16, c[0x0][0x248] ;  /* 0x00009200ff107b82 */ /* 0x000e220000000a00 */
[C---:B------:R-:W-:Y:S01]  /*0540*/  IMAD.WIDE R20, R25.reuse, 0x4, R20 ;  /* 0x0000000419147825 */ /* 0x040fe200078e0214 */
[----:B------:R-:W3:Y:S03]  /*0550*/  @!P0 LDG.E R24, desc[UR4][R18.64] ;  /* 0x0000000412188981 */ /* 0x000ee6000c1e1900 */
[C---:B------:R-:W-:Y:S01]  /*0560*/  IMAD.WIDE R22, R25.reuse, 0x4, R22 ;  /* 0x0000000419167825 */ /* 0x040fe200078e0216 */
[----:B-----5:R-:W5:Y:S03]  /*0570*/  LDG.E R15, desc[UR4][R14.64] ;  /* 0x000000040e0f7981 */ /* 0x020f66000c1e1900 */
[----:B------:R-:W-:Y:S01]  /*0580*/  IMAD.WIDE R10, R25, 0x4, R10 ;  /* 0x00000004190a7825 */ /* 0x000fe200078e020a */
[----:B------:R-:W-:Y:S01]  /*0590*/  HFMA2.MMA R25, -RZ, RZ, 0, 0 ;  /* 0x00000000ff197435 */ /* 0x000fe200000001ff */
[----:B------:R-:W5:Y:S02]  /*05a0*/  @!P0 LDG.E.EL R27, desc[UR4][R22.64] ;  /* 0x00000004161b8981 */ /* 0x000f64000c2e1900 */
[----:B-1----:R-:W-:-:S02]  /*05b0*/  IMAD.WIDE R8, R4, 0x4, R8 ;  /* 0x0000000404087825 */ /* 0x002fc400078e0208 */
[----:B------:R1:W5:Y:S02]  /*05c0*/  @!P0 LDG.E.EL R26, desc[UR4][R10.64] ;  /* 0x000000040a1a8981 */ /* 0x000364000c2e1900 */
[----:B------:R-:W-:-:S03]  /*05d0*/  IMAD.MOV.U32 R4, RZ, RZ, RZ ;  /* 0x000000ffff047224 */ /* 0x000fc600078e00ff */
[----:B------:R-:W5:Y:S04]  /*05e0*/  @!P0 LDG.E.EL R25, desc[UR4][R20.64] ;  /* 0x0000000414198981 */ /* 0x000f68000c2e1900 */
[----:B--2---:R-:W2:Y:S01]  /*05f0*/  LDG.E R12, desc[UR4][R12.64] ;  /* 0x000000040c0c7981 */ /* 0x004ea2000c1e1900 */
[----:B0-----:R-:W-:-:S03]  /*0600*/  IMAD.WIDE R16, R5, 0x4, R16 ;  /* 0x0000000405107825 */ /* 0x001fc600078e0210 */
[----:B------:R0:W2:Y:S01]  /*0610*/  @!P0 LDG.E.EL R4, desc[UR4][R8.64] ;  /* 0x0000000408048981 */ /* 0x0000a2000c2e1900 */
[----:B------:R-:W-:-:S06]  /*0620*/  IMAD.MOV.U32 R5, RZ, RZ, RZ ;  /* 0x000000ffff057224 */ /* 0x000fcc00078e00ff */
[----:B------:R-:W2:Y:S01]  /*0630*/  @!P0 LDG.E.EL R5, desc[UR4][R16.64] ;  /* 0x0000000410058981 */ /* 0x000ea2000c2e1900 */
[----:B----4-:R-:W-:Y:S01]  /*0640*/  FADD R3, R3, 9.9999997473787516356e-06 ;  /* 0x3727c5ac03037421 */ /* 0x010fe20000000000 */
[----:B-1----:R-:W-:Y:S01]  /*0650*/  IMAD.MOV.U32 R11, RZ, RZ, 0x3e800000 ;  /* 0x3e800000ff0b7424 */ /* 0x002fe200078e00ff */
[----:B0-----:R-:W0:Y:S02]  /*0660*/  LDC.64 R8, c[0x0][0x210] ;  /* 0x00008400ff087b82 */ /* 0x001e240000000a00 */
[----:B------:R-:W1:Y:S02]  /*0670*/  MUFU.SQRT R6, R3 ;  /* 0x0000000300067308 */ /* 0x000e640000002000 */
[C---:B-1----:R-:W-:Y:S02]  /*0680*/  FSETP.GT.AND P1, PT, R6.reuse, 8.50705917302346158658e+37, PT ;  /* 0x7e8000000600780b */ /* 0x042fe40003f24000 */
[----:B------:R-:W-:-:S11]  /*0690*/  FSETP.GEU.AND P2, PT, R6, 1.175494350822287508e-38, PT ;  /* 0x008000000600780b */ /* 0x000fd60003f4e000 */
[----:B------:R-:W-:-:S04]  /*06a0*/  @P1 FMUL R6, R6, 0.25 ;  /* 0x3e80000006061820 */ /* 0x000fc80000400000 */
[----:B------:R-:W-:-:S06]  /*06b0*/  @!P2 FMUL R6, R6, 16777216 ;  /* 0x4b8000000606a820 */ /* 0x000fcc0000400000 */
[----:B------:R-:W1:Y:S01]  /*06c0*/  MUFU.RCP R6, R6 ;  /* 0x0000000600067308 */ /* 0x000e620000001000 */
[----:B------:R-:W-:-:S05]  /*06d0*/  FSEL R11, R11, 1, P1 ;  /* 0x3f8000000b0b7808 */ /* 0x000fca0000800000 */
[----:B------:R-:W-:-:S04]  /*06e0*/  @!P2 FMUL R11, R11, 16777216 ;  /* 0x4b8000000b0ba820 */ /* 0x000fc80000400000 */
[----:B-1----:R-:W-:Y:S01]  /*06f0*/  FMUL R10, R6, R11 ;  /* 0x0000000b060a7220 */ /* 0x002fe20000400000 */
[----:B0-----:R-:W-:-:S04]  /*0700*/  IMAD.WIDE R8, R0, 0x4, R8 ;  /* 0x0000000400087825 */ /* 0x001fc800078e0208 */
[----:B---3--:R-:W-:-:S04]  /*0710*/  FADD R7, -R7, R24 ;  /* 0x0000001807077221 */ /* 0x008fc80000000100 */
[----:B------:R-:W-:Y:S01]  /*0720*/  FMUL R7, R7, R10 ;  /* 0x0000000a07077220 */ /* 0x000fe20000400000 */
[--C-:B-----5:R-:W-:Y:S01]  /*0730*/  FADD R27, R27, -R2.reuse ;  /* 0x800000021b1b7221 */ /* 0x120fe20000000000 */
[----:B------:R-:W-:Y:S02]  /*0740*/  FADD R26, R26, -R25 ;  /* 0x800000191a1a7221 */ /* 0x000fe40000000000 */
[----:B--2---:R-:W-:Y:S01]  /*0750*/  FFMA R7, R12, R7, R15 ;  /* 0x000000070c077223 */ /* 0x004fe2000000000f */
[-C--:B------:R-:W-:Y:S01]  /*0760*/  FFMA R2, R27, R4.reuse, R2 ;  /* 0x000000041b027223 */ /* 0x080fe20000000002 */
[----:B------:R-:W-:-:S03]  /*0770*/  FFMA R25, R26, R4, R25 ;  /* 0x000000041a197223 */ /* 0x000fc60000000019 */
[----:B------:R-:W-:Y:S01]  /*0780*/  FSETP.GEU.AND P1, PT, R7, RZ, PT ;  /* 0x000000ff0700720b */ /* 0x000fe20003f2e000 */
[----:B------:R-:W-:-:S03]  /*0790*/  FADD R25, -R2, R25 ;  /* 0x0000001902197221 */ /* 0x000fc60000000100 */
[----:B------:R-:W-:Y:S01]  /*07a0*/  FSEL R4, R7, RZ, P1 ;  /* 0x000000ff07047208 */ /* 0x000fe20000800000 */
[----:B------:R-:W-:-:S04]  /*07b0*/  FFMA R5, R25, R5, R2 ;  /* 0x0000000519057223 */ /* 0x000fc80000000002 */
[----:B------:R-:W-:Y:S01]  /*07c0*/  FADD R5, R5, R4 ;  /* 0x0000000405057221 */ /* 0x000fe20000000000 */
[----:B------:R-:W-:Y:S06]  /*07d0*/  @P0 EXIT ;  /* 0x000000000000094d */ /* 0x000fec0003800000 */
[----:B------:R-:W-:Y:S01]  /*07e0*/  STG.E desc[UR4][R8.64], R5 ;  /* 0x0000000508007986 */ /* 0x000fe2000c101904 */
[----:B------:R-:W-:Y:S05]  /*07f0*/  EXIT ;  /* 0x000000000000794d */ /* 0x000fea0003800000 */
.L_x_0:
[----:B------:R-:W-:-:S00]  /*0800*/  BRA `(.L_x_0) ;  /* 0xfffffffc00fc7947 */ /* 0x000fc0000383ffff */
[----:B------:R-:W-:-:S00]  /*0810*/  NOP ;  /* 0x0000000000007918 */ /* 0x000fc00000000000 */
        /* <DEDUP_REMOVED lines=14> */
.L_x_1:


//--------------------- .nv.global.init           --------------------------
	.section	.nv.global.init,"aw",@progbits
.nv.global.init:
	.type		_$_str,@object
	.size		_$_str,(_$_str_$_2 - _$_str)
_$_str:
        /*0000*/ 	.byte	0x5f, 0x5f, 0x43, 0x55, 0x44, 0x41, 0x5f, 0x46, 0x54, 0x5a, 0x00
	.type		_$_str_$_2,@object
	.size		_$_str_$_2,(.L_1 - _$_str_$_2)
_$_str_$_2:
        /*000b*/ 	.byte	0x5f, 0x5f, 0x43, 0x55, 0x44, 0x41, 0x5f, 0x50, 0x52, 0x45, 0x43, 0x5f, 0x53, 0x51, 0x52, 0x54
        /*001b*/ 	.byte	0x00
.L_1:


//--------------------- .nv.constant0.triton_poi_fused__native_batch_norm_legit_no_training__unsafe_index_add_mul_relu_sub_13 --------------------------
	.section	.nv.constant0.triton_poi_fused__native_batch_norm_legit_no_training__unsafe_index_add_mul_relu_sub_13,"a",@progbits
	.sectionflags	@""
	.align	4
.nv.constant0.triton_poi_fused__native_batch_norm_legit_no_training__unsafe_index_add_mul_relu_sub_13:
	.zero		636
